//
// Generated by NVIDIA NVVM Compiler
//
// Compiler Build ID: CL-36424714
// Cuda compilation tools, release 13.0, V13.0.88
// Based on NVVM 20.0.0
//

.version 9.0
.target sm_100
.address_size 64

	// .globl	_Z25strip_mine_parquet_kernelPfmPmPhi

.visible .entry _Z25strip_mine_parquet_kernelPfmPmPhi(
	.param .u64 .ptr .align 1 _Z25strip_mine_parquet_kernelPfmPmPhi_param_0,
	.param .u64 _Z25strip_mine_parquet_kernelPfmPmPhi_param_1,
	.param .u64 .ptr .align 1 _Z25strip_mine_parquet_kernelPfmPmPhi_param_2,
	.param .u64 .ptr .align 1 _Z25strip_mine_parquet_kernelPfmPmPhi_param_3,
	.param .u32 _Z25strip_mine_parquet_kernelPfmPmPhi_param_4
)
{
	.reg .pred 	%p<3>;
	.reg .b32 	%r<9>;
	.reg .b32 	%f<3>;
	.reg .b64 	%rd<26>;

	ld.param.u64 	%rd5, [_Z25strip_mine_parquet_kernelPfmPmPhi_param_0];
	ld.param.u64 	%rd6, [_Z25strip_mine_parquet_kernelPfmPmPhi_param_1];
	ld.param.u64 	%rd7, [_Z25strip_mine_parquet_kernelPfmPmPhi_param_2];
	ld.param.u64 	%rd8, [_Z25strip_mine_parquet_kernelPfmPmPhi_param_3];
	ld.param.u32 	%r2, [_Z25strip_mine_parquet_kernelPfmPmPhi_param_4];
	mov.u32 	%r3, %ctaid.x;
	mov.u32 	%r4, %ntid.x;
	mov.u32 	%r5, %tid.x;
	mad.lo.s32 	%r1, %r3, %r4, %r5;
	setp.ge.s32 	%p1, %r1, %r2;
	@%p1 bra 	$L__BB0_5;
	cvt.s64.s32 	%rd1, %r1;
	or.b64  	%rd9, %rd1, %rd6;
	and.b64  	%rd10, %rd9, -4294967296;
	setp.ne.s64 	%p2, %rd10, 0;
	@%p2 bra 	$L__BB0_3;
	cvt.u32.u64 	%r6, %rd6;
	cvt.u32.u64 	%r7, %rd1;
	rem.u32 	%r8, %r7, %r6;
	cvt.u64.u32 	%rd25, %r8;
	bra.uni 	$L__BB0_4;
$L__BB0_3:
	rem.u64 	%rd25, %rd1, %rd6;
$L__BB0_4:
	cvta.to.global.u64 	%rd11, %rd5;
	shl.b64 	%rd12, %rd25, 2;
	add.s64 	%rd13, %rd11, %rd12;
	ld.global.f32 	%f1, [%rd13];
	mul.f32 	%f2, %f1, 0f447A0000;
	cvt.rzi.u64.f32 	%rd14, %f2;
	add.s64 	%rd15, %rd14, %rd1;
	cvta.to.global.u64 	%rd16, %rd7;
	shl.b64 	%rd17, %rd1, 3;
	add.s64 	%rd18, %rd16, %rd17;
	st.global.u64 	[%rd18], %rd15;
	mul.hi.u64 	%rd19, %rd15, -8608480567731124087;
	shr.u64 	%rd20, %rd19, 3;
	mul.lo.s64 	%rd21, %rd20, 15;
	sub.s64 	%rd22, %rd15, %rd21;
	cvta.to.global.u64 	%rd23, %rd8;
	add.s64 	%rd24, %rd23, %rd1;
	st.global.u8 	[%rd24], %rd22;
$L__BB0_5:
	ret;

}


// ===== COMPILED SASS (sm_100) =====

	.target	sm_100

	.elftype	@"ET_EXEC"


//--------------------- .note.nv.tkinfo           --------------------------
	.section	.note.nv.tkinfo,"",@"SHT_NOTE"
	.sectionflags	@"SHF_NOTE_NV_TKINFO"
	.tkinfo
        /*0018*/ 	.word	0x00000002
        /*0030*/ 	.string	""
        /*0030*/ 	.string	"ptxas"
        /*0030*/ 	.string	"Cuda compilation tools, release 13.0, V13.0.88"
        /*0030*/ 	.string	"Build cuda_13.0.r13.0/compiler.36424714_0"
        /*0030*/ 	.string	"-arch sm_100 -m 64 "



//--------------------- .note.nv.cuinfo           --------------------------
	.section	.note.nv.cuinfo,"",@"SHT_NOTE"
	.sectionflags	@"SHF_NOTE_NV_CUINFO"
        /*0018*/ 	.short	0x0002
        /*001a*/ 	.short	0x0064
        /*001c*/ 	.short	0x0082
	.zero		2


//--------------------- .nv.info                  --------------------------
	.section	.nv.info,"",@"SHT_CUDA_INFO"
	.align	4


	//----- nvinfo : EIATTR_REGCOUNT
	.align		4
        /*0000*/ 	.byte	0x04, 0x2f
        /*0002*/ 	.short	(.L_1 - .L_0)
	.align		4
.L_0:
        /*0004*/ 	.word	index@(_Z25strip_mine_parquet_kernelPfmPmPhi)
        /*0008*/ 	.word	0x00000012


	//----- nvinfo : EIATTR_FRAME_SIZE
	.align		4
.L_1:
        /*000c*/ 	.byte	0x04, 0x11
        /*000e*/ 	.short	(.L_3 - .L_2)
	.align		4
.L_2:
        /*0010*/ 	.word	index@($__internal_0_$__cuda_sm20_rem_u64)
        /*0014*/ 	.word	0x00000000


	//----- nvinfo : EIATTR_FRAME_SIZE
	.align		4
.L_3:
        /*0018*/ 	.byte	0x04, 0x11
        /*001a*/ 	.short	(.L_5 - .L_4)
	.align		4
.L_4:
        /*001c*/ 	.word	index@(_Z25strip_mine_parquet_kernelPfmPmPhi)
        /*0020*/ 	.word	0x00000000


	//----- nvinfo : EIATTR_MIN_STACK_SIZE
	.align		4
.L_5:
        /*0024*/ 	.byte	0x04, 0x12
        /*0026*/ 	.short	(.L_7 - .L_6)
	.align		4
.L_6:
        /*0028*/ 	.word	index@(_Z25strip_mine_parquet_kernelPfmPmPhi)
        /*002c*/ 	.word	0x00000000
.L_7:


//--------------------- .nv.compat                --------------------------
	.section	.nv.compat,"",@"SHT_CUDA_COMPAT_INFO"
	.align	4
        /*0000*/ 	.byte	0x02, 0x09, 0x00, 0x00, 0x02, 0x02, 0x01, 0x00, 0x02, 0x05, 0x05, 0x00, 0x03, 0x07, 0x01, 0x01
        /*0010*/ 	.byte	0x02, 0x03, 0x00, 0x00, 0x02, 0x06, 0x01, 0x00, 0x04, 0x0b, 0x08, 0x00, 0x09, 0x00, 0x00, 0x00
        /*0020*/ 	.byte	0x00, 0x00, 0x00, 0x00


//--------------------- .nv.info._Z25strip_mine_parquet_kernelPfmPmPhi --------------------------
	.section	.nv.info._Z25strip_mine_parquet_kernelPfmPmPhi,"",@"SHT_CUDA_INFO"
	.sectionflags	@""
	.align	4


	//----- nvinfo : EIATTR_CUDA_API_VERSION
	.align		4
        /*0000*/ 	.byte	0x04, 0x37
        /*0002*/ 	.short	(.L_9 - .L_8)
.L_8:
        /*0004*/ 	.word	0x00000082


	//----- nvinfo : EIATTR_KPARAM_INFO
	.align		4
.L_9:
        /*0008*/ 	.byte	0x04, 0x17
        /*000a*/ 	.short	(.L_11 - .L_10)
.L_10:
        /*000c*/ 	.word	0x00000000
        /*0010*/ 	.short	0x0004
        /*0012*/ 	.short	0x0020
        /*0014*/ 	.byte	0x00, 0xf0, 0x11, 0x00


	//----- nvinfo : EIATTR_KPARAM_INFO
	.align		4
.L_11:
        /*0018*/ 	.byte	0x04, 0x17
        /*001a*/ 	.short	(.L_13 - .L_12)
.L_12:
        /*001c*/ 	.word	0x00000000
        /*0020*/ 	.short	0x0003
        /*0022*/ 	.short	0x0018
        /*0024*/ 	.byte	0x00, 0xf5, 0x21, 0x00


	//----- nvinfo : EIATTR_KPARAM_INFO
	.align		4
.L_13:
        /*0028*/ 	.byte	0x04, 0x17
        /*002a*/ 	.short	(.L_15 - .L_14)
.L_14:
        /*002c*/ 	.word	0x00000000
        /*0030*/ 	.short	0x0002
        /*0032*/ 	.short	0x0010
        /*0034*/ 	.byte	0x00, 0xf5, 0x21, 0x00


	//----- nvinfo : EIATTR_KPARAM_INFO
	.align		4
.L_15:
        /*0038*/ 	.byte	0x04, 0x17
        /*003a*/ 	.short	(.L_17 - .L_16)
.L_16:
        /*003c*/ 	.word	0x00000000
        /*0040*/ 	.short	0x0001
        /*0042*/ 	.short	0x0008
        /*0044*/ 	.byte	0x00, 0xf0, 0x21, 0x00


	//----- nvinfo : EIATTR_KPARAM_INFO
	.align		4
.L_17:
        /*0048*/ 	.byte	0x04, 0x17
        /*004a*/ 	.short	(.L_19 - .L_18)
.L_18:
        /*004c*/ 	.word	0x00000000
        /*0050*/ 	.short	0x0000
        /*0052*/ 	.short	0x0000
        /*0054*/ 	.byte	0x00, 0xf5, 0x21, 0x00


	//----- nvinfo : EIATTR_SPARSE_MMA_MASK
	.align		4
.L_19:
        /*0058*/ 	.byte	0x03, 0x50
        /*005a*/ 	.short	0x0000


	//----- nvinfo : EIATTR_MAXREG_COUNT
	.align		4
        /*005c*/ 	.byte	0x03, 0x1b
        /*005e*/ 	.short	0x00ff


	//----- nvinfo : EIATTR_MERCURY_ISA_VERSION
	.align		4
        /*0060*/ 	.byte	0x03, 0x5f
        /*0062*/ 	.short	0x0101


	//----- nvinfo : EIATTR_VRC_CTA_INIT_COUNT
	.align		4
        /*0064*/ 	.byte	0x02, 0x4a
	.zero		1
	.zero		1


	//----- nvinfo : EIATTR_EXIT_INSTR_OFFSETS
	.align		4
        /*0068*/ 	.byte	0x04, 0x1c
        /*006a*/ 	.short	(.L_21 - .L_20)


	//   ....[0]....
.L_20:
        /*006c*/ 	.word	0x00000070


	//   ....[1]....
        /*0070*/ 	.word	0x00000410


	//----- nvinfo : EIATTR_CRS_STACK_SIZE
	.align		4
.L_21:
        /*0074*/ 	.byte	0x04, 0x1e
        /*0076*/ 	.short	(.L_23 - .L_22)
.L_22:
        /*0078*/ 	.word	0x00000000


	//----- nvinfo : EIATTR_CBANK_PARAM_SIZE
	.align		4
.L_23:
        /*007c*/ 	.byte	0x03, 0x19
        /*007e*/ 	.short	0x0024


	//----- nvinfo : EIATTR_PARAM_CBANK
	.align		4
        /*0080*/ 	.byte	0x04, 0x0a
        /*0082*/ 	.short	(.L_25 - .L_24)
	.align		4
.L_24:
        /*0084*/ 	.word	index@(.nv.constant0._Z25strip_mine_parquet_kernelPfmPmPhi)
        /*0088*/ 	.short	0x0380
        /*008a*/ 	.short	0x0024


	//----- nvinfo : EIATTR_SW_WAR
	.align		4
.L_25:
        /*008c*/ 	.byte	0x04, 0x36
        /*008e*/ 	.short	(.L_27 - .L_26)
.L_26:
        /*0090*/ 	.word	0x00000008
.L_27:


//--------------------- .nv.callgraph             --------------------------
	.section	.nv.callgraph,"",@"SHT_CUDA_CALLGRAPH"
	.align	4
	.sectionentsize	8
	.align		4
        /*0000*/ 	.word	0x00000000
	.align		4
        /*0004*/ 	.word	0xffffffff
	.align		4
        /*0008*/ 	.word	0x00000000
	.align		4
        /*000c*/ 	.word	0xfffffffe
	.align		4
        /*0010*/ 	.word	0x00000000
	.align		4
        /*0014*/ 	.word	0xfffffffd
	.align		4
        /*0018*/ 	.word	0x00000000
	.align		4
        /*001c*/ 	.word	0xfffffffc


//--------------------- .text._Z25strip_mine_parquet_kernelPfmPmPhi --------------------------
	.section	.text._Z25strip_mine_parquet_kernelPfmPmPhi,"ax",@progbits
	.align	128
        .global         _Z25strip_mine_parquet_kernelPfmPmPhi
        .type           _Z25strip_mine_parquet_kernelPfmPmPhi,@function
        .size           _Z25strip_mine_parquet_kernelPfmPmPhi,(.L_x_4 - _Z25strip_mine_parquet_kernelPfmPmPhi)
        .other          _Z25strip_mine_parquet_kernelPfmPmPhi,@"STO_CUDA_ENTRY STV_DEFAULT"
_Z25strip_mine_parquet_kernelPfmPmPhi:
.text._Z25strip_mine_parquet_kernelPfmPmPhi:
[----:B------:R-:W-:Y:S01]  /*0000*/  LDC R1, c[0x0][0x37c] ;  /* 0x0000df00ff017b82 */ /* 0x000fe20000000800 */
[----:B------:R-:W0:Y:S07]  /*0010*/  S2R R0, SR_TID.X ;  /* 0x0000000000007919 */ /* 0x000e2e0000002100 */
[----:B------:R-:W0:Y:S01]  /*0020*/  S2UR UR4, SR_CTAID.X ;  /* 0x00000000000479c3 */ /* 0x000e220000002500 */
[----:B------:R-:W1:Y:S07]  /*0030*/  LDCU UR5, c[0x0][0x3a0] ;  /* 0x00007400ff0577ac */ /* 0x000e6e0008000800 */
[----:B------:R-:W0:Y:S02]  /*0040*/  LDC R3, c[0x0][0x360] ;  /* 0x0000d800ff037b82 */ /* 0x000e240000000800 */
[----:B0-----:R-:W-:-:S05]  /*0050*/  IMAD R3, R3, UR4, R0 ;  /* 0x0000000403037c24 */ /* 0x001fca000f8e0200 */
[----:B-1----:R-:W-:-:S13]  /*0060*/  ISETP.GE.AND P0, PT, R3, UR5, PT ;  /* 0x0000000503007c0c */ /* 0x002fda000bf06270 */
[----:B------:R-:W-:Y:S05]  /*0070*/  @P0 EXIT ;  /* 0x000000000000094d */ /* 0x000fea0003800000 */
[----:B------:R-:W0:Y:S01]  /*0080*/  LDCU UR6, c[0x0][0x38c] ;  /* 0x00007180ff0677ac */ /* 0x000e220008000800 */
[----:B------:R-:W-:Y:S01]  /*0090*/  SHF.R.S32.HI R0, RZ, 0x1f, R3 ;  /* 0x0000001fff007819 */ /* 0x000fe20000011403 */
[----:B------:R-:W-:Y:S01]  /*00a0*/  BSSY.RECONVERGENT B0, `(.L_x_0) ;  /* 0x000001e000007945 */ /* 0x000fe20003800200 */
[----:B------:R-:W1:Y:S02]  /*00b0*/  LDCU.64 UR4, c[0x0][0x358] ;  /* 0x00006b00ff0477ac */ /* 0x000e640008000a00 */
[----:B0-----:R-:W-:-:S04]  /*00c0*/  LOP3.LUT R2, R0, UR6, RZ, 0xfc, !PT ;  /* 0x0000000600027c12 */ /* 0x001fc8000f8efcff */
[----:B------:R-:W-:-:S13]  /*00d0*/  ISETP.NE.U32.AND P0, PT, R2, RZ, PT ;  /* 0x000000ff0200720c */ /* 0x000fda0003f05070 */
[----:B-1----:R-:W-:Y:S05]  /*00e0*/  @P0 BRA `(.L_x_1) ;  /* 0x0000000000540947 */ /* 0x002fea0003800000 */
[----:B------:R-:W0:Y:S02]  /*00f0*/  LDCU UR6, c[0x0][0x388] ;  /* 0x00007100ff0677ac */ /* 0x000e240008000800 */
[----:B0-----:R-:W0:Y:S01]  /*0100*/  I2F.U32.RP R2, UR6 ;  /* 0x0000000600027d06 */ /* 0x001e220008209000 */
[----:B------:R-:W-:-:S07]  /*0110*/  ISETP.NE.U32.AND P1, PT, RZ, UR6, PT ;  /* 0x00000006ff007c0c */ /* 0x000fce000bf25070 */
[----:B0-----:R-:W0:Y:S02]  /*0120*/  MUFU.RCP R2, R2 ;  /* 0x0000000200027308 */ /* 0x001e240000001000 */
[----:B0-----:R-:W-:-:S06]  /*0130*/  VIADD R4, R2, 0xffffffe ;  /* 0x0ffffffe02047836 */ /* 0x001fcc0000000000 */
[----:B------:R0:W1:Y:S02]  /*0140*/  F2I.FTZ.U32.TRUNC.NTZ R5, R4 ;  /* 0x0000000400057305 */ /* 0x000064000021f000 */
[----:B0-----:R-:W-:Y:S02]  /*0150*/  HFMA2 R4, -RZ, RZ, 0, 0 ;  /* 0x00000000ff047431 */ /* 0x001fe400000001ff */
[----:B-1----:R-:W-:-:S04]  /*0160*/  IMAD.MOV R7, RZ, RZ, -R5 ;  /* 0x000000ffff077224 */ /* 0x002fc800078e0a05 */
[----:B------:R-:W-:-:S04]  /*0170*/  IMAD R7, R7, UR6, RZ ;  /* 0x0000000607077c24 */ /* 0x000fc8000f8e02ff */
[----:B------:R-:W-:-:S04]  /*0180*/  IMAD.HI.U32 R6, R5, R7, R4 ;  /* 0x0000000705067227 */ /* 0x000fc800078e0004 */
[----:B------:R-:W-:Y:S02]  /*0190*/  IMAD.MOV.U32 R5, RZ, RZ, RZ ;  /* 0x000000ffff057224 */ /* 0x000fe400078e00ff */
[----:B------:R-:W-:-:S04]  /*01a0*/  IMAD.HI.U32 R6, R6, R3, RZ ;  /* 0x0000000306067227 */ /* 0x000fc800078e00ff */
[----:B------:R-:W-:-:S04]  /*01b0*/  IMAD.MOV R6, RZ, RZ, -R6 ;  /* 0x000000ffff067224 */ /* 0x000fc800078e0a06 */
[----:B------:R-:W-:-:S05]  /*01c0*/  IMAD R6, R6, UR6, R3 ;  /* 0x0000000606067c24 */ /* 0x000fca000f8e0203 */
[----:B------:R-:W-:-:S13]  /*01d0*/  ISETP.GE.U32.AND P0, PT, R6, UR6, PT ;  /* 0x0000000606007c0c */ /* 0x000fda000bf06070 */
[----:B------:R-:W-:-:S05]  /*01e0*/  @P0 VIADD R6, R6, -UR6 ;  /* 0x8000000606060c36 */ /* 0x000fca0008000000 */
[----:B------:R-:W-:-:S13]  /*01f0*/  ISETP.GE.U32.AND P0, PT, R6, UR6, PT ;  /* 0x0000000606007c0c */ /* 0x000fda000bf06070 */
[----:B------:R-:W-:Y:S02]  /*0200*/  @P0 IADD3 R6, PT, PT, R6, -UR6, RZ ;  /* 0x8000000606060c10 */ /* 0x000fe4000fffe0ff */
[----:B------:R-:W-:-:S05]  /*0210*/  @!P1 LOP3.LUT R6, RZ, UR6, RZ, 0x33, !PT ;  /* 0x00000006ff069c12 */ /* 0x000fca000f8e33ff */
[----:B------:R-:W-:Y:S01]  /*0220*/  IMAD.MOV.U32 R4, RZ, RZ, R6 ;  /* 0x000000ffff047224 */ /* 0x000fe200078e0006 */
[----:B------:R-:W-:Y:S06]  /*0230*/  BRA `(.L_x_2) ;  /* 0x0000000000107947 */ /* 0x000fec0003800000 */
.L_x_1:
[----:B------:R-:W-:-:S07]  /*0240*/  MOV R2, 0x260 ;  /* 0x0000026000027802 */ /* 0x000fce0000000f00 */
[----:B------:R-:W-:Y:S05]  /*0250*/  CALL.REL.NOINC `($__internal_0_$__cuda_sm20_rem_u64) ;  /* 0x0000000000707944 */ /* 0x000fea0003c00000 */
[----:B------:R-:W-:Y:S01]  /*0260*/  MOV R4, R6 ;  /* 0x0000000600047202 */ /* 0x000fe20000000f00 */
[----:B------:R-:W-:-:S07]  /*0270*/  IMAD.MOV.U32 R5, RZ, RZ, R7 ;  /* 0x000000ffff057224 */ /* 0x000fce00078e0007 */
.L_x_2:
[----:B------:R-:W-:Y:S05]  /*0280*/  BSYNC.RECONVERGENT B0 ;  /* 0x0000000000007941 */ /* 0x000fea0003800200 */
.L_x_0:
[----:B------:R-:W0:Y:S01]  /*0290*/  LDCU.64 UR6, c[0x0][0x380] ;  /* 0x00007000ff0677ac */ /* 0x000e220008000a00 */
[----:B------:R-:W1:Y:S01]  /*02a0*/  LDCU.128 UR8, c[0x0][0x390] ;  /* 0x00007200ff0877ac */ /* 0x000e620008000c00 */
[----:B0-----:R-:W-:-:S04]  /*02b0*/  LEA R6, P0, R4, UR6, 0x2 ;  /* 0x0000000604067c11 */ /* 0x001fc8000f8010ff */
[----:B------:R-:W-:-:S05]  /*02c0*/  LEA.HI.X R7, R4, UR7, R5, 0x2, P0 ;  /* 0x0000000704077c11 */ /* 0x000fca00080f1405 */
[----:B------:R-:W2:Y:S02]  /*02d0*/  LDG.E R6, desc[UR4][R6.64] ;  /* 0x0000000406067981 */ /* 0x000ea4000c1e1900 */
[----:B--2---:R-:W-:-:S04]  /*02e0*/  FMUL R2, R6, 1000 ;  /* 0x447a000006027820 */ /* 0x004fc80000400000 */
[----:B------:R-:W0:Y:S02]  /*02f0*/  F2I.U64.TRUNC R4, R2 ;  /* 0x0000000200047311 */ /* 0x000e24000020d800 */
[----:B0-----:R-:W-:-:S04]  /*0300*/  IADD3 R4, P0, PT, R3, R4, RZ ;  /* 0x0000000403047210 */ /* 0x001fc80007f1e0ff */
[----:B------:R-:W-:-:S05]  /*0310*/  IADD3.X R5, PT, PT, R5, R0, RZ, P0, !PT ;  /* 0x0000000005057210 */ /* 0x000fca00007fe4ff */
[----:B------:R-:W-:-:S04]  /*0320*/  IMAD.WIDE.U32 R8, R5, -0x77777777, RZ ;  /* 0x8888888905087825 */ /* 0x000fc800078e00ff */
[----:B------:R-:W-:-:S04]  /*0330*/  IMAD.WIDE.U32 R10, P0, R4, -0x77777778, R8 ;  /* 0x88888888040a7825 */ /* 0x000fc80007800008 */
[----:B------:R-:W-:Y:S01]  /*0340*/  IMAD.WIDE.U32 R8, R4, -0x77777777, RZ ;  /* 0x8888888904087825 */ /* 0x000fe200078e00ff */
[----:B------:R-:W-:Y:S02]  /*0350*/  MOV R12, R11 ;  /* 0x0000000b000c7202 */ /* 0x000fe40000000f00 */
[----:B-1----:R-:W-:Y:S01]  /*0360*/  IADD3 R8, P1, PT, R3, UR10, RZ ;  /* 0x0000000a03087c10 */ /* 0x002fe2000ff3e0ff */
[----:B------:R-:W-:Y:S01]  /*0370*/  IMAD.X R13, RZ, RZ, RZ, P0 ;  /* 0x000000ffff0d7224 */ /* 0x000fe200000e06ff */
[----:B------:R-:W-:Y:S02]  /*0380*/  IADD3 RZ, P0, PT, R9, R10, RZ ;  /* 0x0000000a09ff7210 */ /* 0x000fe40007f1e0ff */
[----:B------:R-:W-:-:S03]  /*0390*/  IADD3.X R9, PT, PT, R0, UR11, RZ, P1, !PT ;  /* 0x0000000b00097c10 */ /* 0x000fc60008ffe4ff */
[----:B------:R-:W-:Y:S01]  /*03a0*/  IMAD.WIDE.U32.X R6, R5, -0x77777778, R12, P0 ;  /* 0x8888888805067825 */ /* 0x000fe200000e040c */
[----:B------:R-:W-:-:S04]  /*03b0*/  LEA R2, P0, R3, UR8, 0x3 ;  /* 0x0000000803027c11 */ /* 0x000fc8000f8018ff */
[----:B------:R-:W-:Y:S02]  /*03c0*/  SHF.R.U64 R7, R6, 0x3, R7 ;  /* 0x0000000306077819 */ /* 0x000fe40000001207 */
[----:B------:R-:W-:-:S03]  /*03d0*/  LEA.HI.X R3, R3, UR9, R0, 0x3, P0 ;  /* 0x0000000903037c11 */ /* 0x000fc600080f1c00 */
[----:B------:R-:W-:Y:S02]  /*03e0*/  IMAD R7, R7, -0xf, R4 ;  /* 0xfffffff107077824 */ /* 0x000fe400078e0204 */
[----:B------:R-:W-:Y:S04]  /*03f0*/  STG.E.64 desc[UR4][R2.64], R4 ;  /* 0x0000000402007986 */ /* 0x000fe8000c101b04 */
[----:B------:R-:W-:Y:S01]  /*0400*/  STG.E.U8 desc[UR4][R8.64], R7 ;  /* 0x0000000708007986 */ /* 0x000fe2000c101104 */
[----:B------:R-:W-:Y:S05]  /*0410*/  EXIT ;  /* 0x000000000000794d */ /* 0x000fea0003800000 */
        .weak           $__internal_0_$__cuda_sm20_rem_u64
        .type           $__internal_0_$__cuda_sm20_rem_u64,@function
        .size           $__internal_0_$__cuda_sm20_rem_u64,(.L_x_4 - $__internal_0_$__cuda_sm20_rem_u64)
$__internal_0_$__cuda_sm20_rem_u64:
[----:B------:R-:W0:Y:S01]  /*0420*/  LDCU.64 UR6, c[0x0][0x388] ;  /* 0x00007100ff0677ac */ /* 0x000e220008000a00 */
[----:B------:R-:W1:Y:S01]  /*0430*/  LDC.64 R4, c[0x0][0x388] ;  /* 0x0000e200ff047b82 */ /* 0x000e620000000a00 */
[----:B0-----:R-:W0:Y:S08]  /*0440*/  I2F.U64.RP R10, UR6 ;  /* 0x00000006000a7d12 */ /* 0x001e300008309000 */
[----:B0-----:R-:W0:Y:S02]  /*0450*/  MUFU.RCP R10, R10 ;  /* 0x0000000a000a7308 */ /* 0x001e240000001000 */
[----:B0-----:R-:W-:-:S06]  /*0460*/  VIADD R6, R10, 0x1ffffffe ;  /* 0x1ffffffe0a067836 */ /* 0x001fcc0000000000 */
[----:B------:R-:W1:Y:S02]  /*0470*/  F2I.U64.TRUNC R6, R6 ;  /* 0x0000000600067311 */ /* 0x000e64000020d800 */
[----:B-1----:R-:W-:-:S04]  /*0480*/  IMAD.WIDE.U32 R8, R6, R4, RZ ;  /* 0x0000000406087225 */ /* 0x002fc800078e00ff */
[----:B------:R-:W-:Y:S01]  /*0490*/  IMAD R9, R6, R5, R9 ;  /* 0x0000000506097224 */ /* 0x000fe200078e0209 */
[----:B------:R-:W-:-:S03]  /*04a0*/  IADD3 R11, P0, PT, RZ, -R8, RZ ;  /* 0x80000008ff0b7210 */ /* 0x000fc60007f1e0ff */
[----:B------:R-:W-:Y:S02]  /*04b0*/  IMAD R9, R7, R4, R9 ;  /* 0x0000000407097224 */ /* 0x000fe400078e0209 */
[----:B------:R-:W-:-:S03]  /*04c0*/  IMAD.HI.U32 R8, R6, R11, RZ ;  /* 0x0000000b06087227 */ /* 0x000fc600078e00ff */
[----:B------:R-:W-:Y:S01]  /*04d0*/  IADD3.X R13, PT, PT, RZ, ~R9, RZ, P0, !PT ;  /* 0x80000009ff0d7210 */ /* 0x000fe200007fe4ff */
[----:B------:R-:W-:-:S04]  /*04e0*/  IMAD.MOV.U32 R9, RZ, RZ, R6 ;  /* 0x000000ffff097224 */ /* 0x000fc800078e0006 */
[----:B------:R-:W-:-:S04]  /*04f0*/  IMAD.WIDE.U32 R8, P0, R6, R13, R8 ;  /* 0x0000000d06087225 */ /* 0x000fc80007800008 */
[C---:B------:R-:W-:Y:S02]  /*0500*/  IMAD R15, R7.reuse, R13, RZ ;  /* 0x0000000d070f7224 */ /* 0x040fe400078e02ff */
[----:B------:R-:W-:-:S04]  /*0510*/  IMAD.HI.U32 R8, P1, R7, R11, R8 ;  /* 0x0000000b07087227 */ /* 0x000fc80007820008 */
[----:B------:R-:W-:Y:S01]  /*0520*/  IMAD.HI.U32 R13, R7, R13, RZ ;  /* 0x0000000d070d7227 */ /* 0x000fe200078e00ff */
[----:B------:R-:W-:-:S04]  /*0530*/  IADD3 R9, P2, PT, R15, R8, RZ ;  /* 0x000000080f097210 */ /* 0x000fc80007f5e0ff */
[----:B------:R-:W-:Y:S01]  /*0540*/  IADD3.X R8, PT, PT, R13, R7, RZ, P0, !PT ;  /* 0x000000070d087210 */ /* 0x000fe200007fe4ff */
[----:B------:R-:W-:-:S03]  /*0550*/  IMAD.WIDE.U32 R6, R9, R4, RZ ;  /* 0x0000000409067225 */ /* 0x000fc600078e00ff */
[----:B------:R-:W-:Y:S01]  /*0560*/  IADD3.X R11, PT, PT, RZ, RZ, R8, P2, P1 ;  /* 0x000000ffff0b7210 */ /* 0x000fe200017e2408 */
[----:B------:R-:W-:Y:S01]  /*0570*/  IMAD R7, R9, R5, R7 ;  /* 0x0000000509077224 */ /* 0x000fe200078e0207 */
[----:B------:R-:W-:-:S03]  /*0580*/  IADD3 R13, P0, PT, RZ, -R6, RZ ;  /* 0x80000006ff0d7210 */ /* 0x000fc60007f1e0ff */
[----:B------:R-:W-:Y:S02]  /*0590*/  IMAD R7, R11, R4, R7 ;  /* 0x000000040b077224 */ /* 0x000fe400078e0207 */
[----:B------:R-:W-:-:S04]  /*05a0*/  IMAD.HI.U32 R8, R9, R13, RZ ;  /* 0x0000000d09087227 */ /* 0x000fc800078e00ff */
[----:B------:R-:W-:Y:S02]  /*05b0*/  IMAD.X R6, RZ, RZ, ~R7, P0 ;  /* 0x000000ffff067224 */ /* 0x000fe400000e0e07 */
[----:B------:R-:W-:Y:S02]  /*05c0*/  IMAD.MOV.U32 R7, RZ, RZ, RZ ;  /* 0x000000ffff077224 */ /* 0x000fe400078e00ff */
[----:B------:R-:W-:-:S04]  /*05d0*/  IMAD.WIDE.U32 R8, P0, R9, R6, R8 ;  /* 0x0000000609087225 */ /* 0x000fc80007800008 */
[C---:B------:R-:W-:Y:S02]  /*05e0*/  IMAD R10, R11.reuse, R6, RZ ;  /* 0x000000060b0a7224 */ /* 0x040fe400078e02ff */
[----:B------:R-:W-:-:S04]  /*05f0*/  IMAD.HI.U32 R9, P1, R11, R13, R8 ;  /* 0x0000000d0b097227 */ /* 0x000fc80007820008 */
[----:B------:R-:W-:Y:S01]  /*0600*/  IMAD.HI.U32 R6, R11, R6, RZ ;  /* 0x000000060b067227 */ /* 0x000fe200078e00ff */
[----:B------:R-:W-:-:S04]  /*0610*/  IADD3 R9, P2, PT, R10, R9, RZ ;  /* 0x000000090a097210 */ /* 0x000fc80007f5e0ff */
[----:B------:R-:W-:Y:S01]  /*0620*/  IADD3.X R11, PT, PT, R6, R11, RZ, P0, !PT ;  /* 0x0000000b060b7210 */ /* 0x000fe200007fe4ff */
[----:B------:R-:W-:-:S03]  /*0630*/  IMAD.HI.U32 R6, R9, R3, RZ ;  /* 0x0000000309067227 */ /* 0x000fc600078e00ff */
[----:B------:R-:W-:Y:S01]  /*0640*/  IADD3.X R11, PT, PT, RZ, RZ, R11, P2, P1 ;  /* 0x000000ffff0b7210 */ /* 0x000fe200017e240b */
[----:B------:R-:W-:-:S04]  /*0650*/  IMAD.WIDE.U32 R6, R9, R0, R6 ;  /* 0x0000000009067225 */ /* 0x000fc800078e0006 */
[C---:B------:R-:W-:Y:S02]  /*0660*/  IMAD R9, R11.reuse, R0, RZ ;  /* 0x000000000b097224 */ /* 0x040fe400078e02ff */
[----:B------:R-:W-:-:S04]  /*0670*/  IMAD.HI.U32 R6, P0, R11, R3, R6 ;  /* 0x000000030b067227 */ /* 0x000fc80007800006 */
[----:B------:R-:W-:Y:S01]  /*0680*/  IMAD.HI.U32 R8, R11, R0, RZ ;  /* 0x000000000b087227 */ /* 0x000fe200078e00ff */
[----:B------:R-:W-:-:S04]  /*0690*/  IADD3 R9, P1, PT, R9, R6, RZ ;  /* 0x0000000609097210 */ /* 0x000fc80007f3e0ff */
[----:B------:R-:W-:Y:S01]  /*06a0*/  IADD3.X R8, PT, PT, R8, RZ, RZ, P0, !PT ;  /* 0x000000ff08087210 */ /* 0x000fe200007fe4ff */
[----:B------:R-:W-:-:S04]  /*06b0*/  IMAD.WIDE.U32 R6, R9, R4, RZ ;  /* 0x0000000409067225 */ /* 0x000fc800078e00ff */
[----:B------:R-:W-:Y:S02]  /*06c0*/  IMAD.X R11, RZ, RZ, R8, P1 ;  /* 0x000000ffff0b7224 */ /* 0x000fe400008e0608 */
[----:B------:R-:W-:Y:S01]  /*06d0*/  IMAD R9, R9, R5, R7 ;  /* 0x0000000509097224 */ /* 0x000fe200078e0207 */
[----:B------:R-:W-:-:S03]  /*06e0*/  IADD3 R7, P1, PT, -R6, R3, RZ ;  /* 0x0000000306077210 */ /* 0x000fc60007f3e1ff */
[-C--:B------:R-:W-:Y:S01]  /*06f0*/  IMAD R9, R11, R4.reuse, R9 ;  /* 0x000000040b097224 */ /* 0x080fe200078e0209 */
[----:B------:R-:W-:-:S04]  /*0700*/  ISETP.GE.U32.AND P0, PT, R7, R4, PT ;  /* 0x000000040700720c */ /* 0x000fc80003f06070 */
[----:B------:R-:W-:Y:S02]  /*0710*/  IADD3.X R6, PT, PT, ~R9, R0, RZ, P1, !PT ;  /* 0x0000000009067210 */ /* 0x000fe40000ffe5ff */
[----:B------:R-:W-:Y:S02]  /*0720*/  IADD3 R9, P1, PT, R7, -R4, RZ ;  /* 0x8000000407097210 */ /* 0x000fe40007f3e0ff */
[----:B------:R-:W-:-:S03]  /*0730*/  ISETP.GE.U32.AND.EX P0, PT, R6, R5, PT, P0 ;  /* 0x000000050600720c */ /* 0x000fc60003f06100 */
[----:B------:R-:W-:Y:S01]  /*0740*/  IMAD.X R8, R6, 0x1, ~R5, P1 ;  /* 0x0000000106087824 */ /* 0x000fe200008e0e05 */
[----:B------:R-:W-:Y:S02]  /*0750*/  SEL R9, R9, R7, P0 ;  /* 0x0000000709097207 */ /* 0x000fe40000000000 */
[----:B------:R-:W-:Y:S02]  /*0760*/  ISETP.NE.U32.AND P1, PT, R4, RZ, PT ;  /* 0x000000ff0400720c */ /* 0x000fe40003f25070 */
[----:B------:R-:W-:Y:S02]  /*0770*/  SEL R8, R8, R6, P0 ;  /* 0x0000000608087207 */ /* 0x000fe40000000000 */
[CC--:B------:R-:W-:Y:S02]  /*0780*/  ISETP.GE.U32.AND P0, PT, R9.reuse, R4.reuse, PT ;  /* 0x000000040900720c */ /* 0x0c0fe40003f06070 */
[----:B------:R-:W-:Y:S01]  /*0790*/  IADD3 R6, P2, PT, R9, -R4, RZ ;  /* 0x8000000409067210 */ /* 0x000fe20007f5e0ff */
[----:B------:R-:W-:Y:S01]  /*07a0*/  IMAD.MOV.U32 R4, RZ, RZ, R2 ;  /* 0x000000ffff047224 */ /* 0x000fe200078e0002 */
[----:B------:R-:W-:-:S02]  /*07b0*/  ISETP.GE.U32.AND.EX P0, PT, R8, R5, PT, P0 ;  /* 0x000000050800720c */ /* 0x000fc40003f06100 */
[----:B------:R-:W-:Y:S02]  /*07c0*/  IADD3.X R7, PT, PT, R8, ~R5, RZ, P2, !PT ;  /* 0x8000000508077210 */ /* 0x000fe400017fe4ff */
[----:B------:R-:W-:Y:S01]  /*07d0*/  ISETP.NE.AND.EX P1, PT, R5, RZ, PT, P1 ;  /* 0x000000ff0500720c */ /* 0x000fe20003f25310 */
[----:B------:R-:W-:Y:S01]  /*07e0*/  HFMA2 R5, -RZ, RZ, 0, 0 ;  /* 0x00000000ff057431 */ /* 0x000fe200000001ff */
[----:B------:R-:W-:Y:S02]  /*07f0*/  SEL R6, R6, R9, P0 ;  /* 0x0000000906067207 */ /* 0x000fe40000000000 */
[----:B------:R-:W-:Y:S02]  /*0800*/  SEL R7, R7, R8, P0 ;  /* 0x0000000807077207 */ /* 0x000fe40000000000 */
[----:B------:R-:W-:Y:S02]  /*0810*/  SEL R6, R6, 0xffffffff, P1 ;  /* 0xffffffff06067807 */ /* 0x000fe40000800000 */
[----:B------:R-:W-:Y:S01]  /*0820*/  SEL R7, R7, 0xffffffff, P1 ;  /* 0xffffffff07077807 */ /* 0x000fe20000800000 */
[----:B------:R-:W-:Y:S06]  /*0830*/  RET.REL.NODEC R4 `(_Z25strip_mine_parquet_kernelPfmPmPhi) ;  /* 0xfffffff404f07950 */ /* 0x000fec0003c3ffff */
.L_x_3:
[----:B------:R-:W-:-:S00]  /*0840*/  BRA `(.L_x_3) ;  /* 0xfffffffc00fc7947 */ /* 0x000fc0000383ffff */
[----:B------:R-:W-:-:S00]  /*0850*/  NOP ;  /* 0x0000000000007918 */ /* 0x000fc00000000000 */
        /* <DEDUP_REMOVED lines=10> */
.L_x_4:


//--------------------- .nv.shared.reserved.0     --------------------------
	.section	.nv.shared.reserved.0,"aw",@nobits
	.weak		__nv_reservedSMEM_offset_0_alias
	.size		__nv_reservedSMEM_offset_0_alias, 0, 64
	.other		__nv_reservedSMEM_offset_0_alias,@"STO_CUDA_RESERVED_SHARED STV_DEFAULT"
__nv_reservedSMEM_offset_0_alias:
	.zero		0
	.zero		64


//--------------------- .nv.constant0._Z25strip_mine_parquet_kernelPfmPmPhi --------------------------
	.section	.nv.constant0._Z25strip_mine_parquet_kernelPfmPmPhi,"a",@progbits
	.sectionflags	@""
	.align	4
.nv.constant0._Z25strip_mine_parquet_kernelPfmPmPhi:
	.zero		932


//--------------------- SYMBOLS --------------------------

	.type		.nv.reservedSmem.offset0,@object
	.size		.nv.reservedSmem.offset0,0x4
